//
// Generated by NVIDIA NVVM Compiler
//
// Compiler Build ID: CL-36424714
// Cuda compilation tools, release 13.0, V13.0.88
// Based on NVVM 20.0.0
//

.version 9.0
.target sm_100
.address_size 64

	// .globl	_Z6addGPUPfS_S_i

.visible .entry _Z6addGPUPfS_S_i(
	.param .u64 .ptr .align 1 _Z6addGPUPfS_S_i_param_0,
	.param .u64 .ptr .align 1 _Z6addGPUPfS_S_i_param_1,
	.param .u64 .ptr .align 1 _Z6addGPUPfS_S_i_param_2,
	.param .u32 _Z6addGPUPfS_S_i_param_3
)
{
	.reg .pred 	%p<2>;
	.reg .b32 	%r<6>;
	.reg .b32 	%f<4>;
	.reg .b64 	%rd<11>;

	ld.param.u64 	%rd1, [_Z6addGPUPfS_S_i_param_0];
	ld.param.u64 	%rd2, [_Z6addGPUPfS_S_i_param_1];
	ld.param.u64 	%rd3, [_Z6addGPUPfS_S_i_param_2];
	ld.param.u32 	%r2, [_Z6addGPUPfS_S_i_param_3];
	mov.u32 	%r3, %tid.x;
	mov.u32 	%r4, %ctaid.x;
	mov.u32 	%r5, %ntid.x;
	mad.lo.s32 	%r1, %r4, %r5, %r3;
	setp.ge.s32 	%p1, %r1, %r2;
	@%p1 bra 	$L__BB0_2;
	cvta.to.global.u64 	%rd4, %rd1;
	cvta.to.global.u64 	%rd5, %rd2;
	cvta.to.global.u64 	%rd6, %rd3;
	mul.wide.s32 	%rd7, %r1, 4;
	add.s64 	%rd8, %rd4, %rd7;
	ld.global.f32 	%f1, [%rd8];
	add.s64 	%rd9, %rd5, %rd7;
	ld.global.f32 	%f2, [%rd9];
	add.f32 	%f3, %f1, %f2;
	add.s64 	%rd10, %rd6, %rd7;
	st.global.f32 	[%rd10], %f3;
$L__BB0_2:
	ret;

}


// ===== COMPILED SASS (sm_100) =====

	.target	sm_100

	.elftype	@"ET_EXEC"


//--------------------- .note.nv.tkinfo           --------------------------
	.section	.note.nv.tkinfo,"",@"SHT_NOTE"
	.sectionflags	@"SHF_NOTE_NV_TKINFO"
	.tkinfo
        /*0018*/ 	.word	0x00000002
        /*0030*/ 	.string	""
        /*0030*/ 	.string	"ptxas"
        /*0030*/ 	.string	"Cuda compilation tools, release 13.0, V13.0.88"
        /*0030*/ 	.string	"Build cuda_13.0.r13.0/compiler.36424714_0"
        /*0030*/ 	.string	"-arch sm_100 -m 64 "



//--------------------- .note.nv.cuinfo           --------------------------
	.section	.note.nv.cuinfo,"",@"SHT_NOTE"
	.sectionflags	@"SHF_NOTE_NV_CUINFO"
        /*0018*/ 	.short	0x0002
        /*001a*/ 	.short	0x0064
        /*001c*/ 	.short	0x0082
	.zero		2


//--------------------- .nv.info                  --------------------------
	.section	.nv.info,"",@"SHT_CUDA_INFO"
	.align	4


	//----- nvinfo : EIATTR_REGCOUNT
	.align		4
        /*0000*/ 	.byte	0x04, 0x2f
        /*0002*/ 	.short	(.L_1 - .L_0)
	.align		4
.L_0:
        /*0004*/ 	.word	index@(_Z6addGPUPfS_S_i)
        /*0008*/ 	.word	0x0000000c


	//----- nvinfo : EIATTR_FRAME_SIZE
	.align		4
.L_1:
        /*000c*/ 	.byte	0x04, 0x11
        /*000e*/ 	.short	(.L_3 - .L_2)
	.align		4
.L_2:
        /*0010*/ 	.word	index@(_Z6addGPUPfS_S_i)
        /*0014*/ 	.word	0x00000000


	//----- nvinfo : EIATTR_MIN_STACK_SIZE
	.align		4
.L_3:
        /*0018*/ 	.byte	0x04, 0x12
        /*001a*/ 	.short	(.L_5 - .L_4)
	.align		4
.L_4:
        /*001c*/ 	.word	index@(_Z6addGPUPfS_S_i)
        /*0020*/ 	.word	0x00000000
.L_5:


//--------------------- .nv.compat                --------------------------
	.section	.nv.compat,"",@"SHT_CUDA_COMPAT_INFO"
	.align	4
        /*0000*/ 	.byte	0x02, 0x09, 0x00, 0x00, 0x02, 0x02, 0x01, 0x00, 0x02, 0x05, 0x05, 0x00, 0x03, 0x07, 0x01, 0x01
        /*0010*/ 	.byte	0x02, 0x03, 0x00, 0x00, 0x02, 0x06, 0x01, 0x00, 0x04, 0x0b, 0x08, 0x00, 0x09, 0x00, 0x00, 0x00
        /*0020*/ 	.byte	0x00, 0x00, 0x00, 0x00


//--------------------- .nv.info._Z6addGPUPfS_S_i --------------------------
	.section	.nv.info._Z6addGPUPfS_S_i,"",@"SHT_CUDA_INFO"
	.sectionflags	@""
	.align	4


	//----- nvinfo : EIATTR_CUDA_API_VERSION
	.align		4
        /*0000*/ 	.byte	0x04, 0x37
        /*0002*/ 	.short	(.L_7 - .L_6)
.L_6:
        /*0004*/ 	.word	0x00000082


	//----- nvinfo : EIATTR_KPARAM_INFO
	.align		4
.L_7:
        /*0008*/ 	.byte	0x04, 0x17
        /*000a*/ 	.short	(.L_9 - .L_8)
.L_8:
        /*000c*/ 	.word	0x00000000
        /*0010*/ 	.short	0x0003
        /*0012*/ 	.short	0x0018
        /*0014*/ 	.byte	0x00, 0xf0, 0x11, 0x00


	//----- nvinfo : EIATTR_KPARAM_INFO
	.align		4
.L_9:
        /*0018*/ 	.byte	0x04, 0x17
        /*001a*/ 	.short	(.L_11 - .L_10)
.L_10:
        /*001c*/ 	.word	0x00000000
        /*0020*/ 	.short	0x0002
        /*0022*/ 	.short	0x0010
        /*0024*/ 	.byte	0x00, 0xf5, 0x21, 0x00


	//----- nvinfo : EIATTR_KPARAM_INFO
	.align		4
.L_11:
        /*0028*/ 	.byte	0x04, 0x17
        /*002a*/ 	.short	(.L_13 - .L_12)
.L_12:
        /*002c*/ 	.word	0x00000000
        /*0030*/ 	.short	0x0001
        /*0032*/ 	.short	0x0008
        /*0034*/ 	.byte	0x00, 0xf5, 0x21, 0x00


	//----- nvinfo : EIATTR_KPARAM_INFO
	.align		4
.L_13:
        /*0038*/ 	.byte	0x04, 0x17
        /*003a*/ 	.short	(.L_15 - .L_14)
.L_14:
        /*003c*/ 	.word	0x00000000
        /*0040*/ 	.short	0x0000
        /*0042*/ 	.short	0x0000
        /*0044*/ 	.byte	0x00, 0xf5, 0x21, 0x00


	//----- nvinfo : EIATTR_SPARSE_MMA_MASK
	.align		4
.L_15:
        /*0048*/ 	.byte	0x03, 0x50
        /*004a*/ 	.short	0x0000


	//----- nvinfo : EIATTR_MAXREG_COUNT
	.align		4
        /*004c*/ 	.byte	0x03, 0x1b
        /*004e*/ 	.short	0x00ff


	//----- nvinfo : EIATTR_MERCURY_ISA_VERSION
	.align		4
        /*0050*/ 	.byte	0x03, 0x5f
        /*0052*/ 	.short	0x0101


	//----- nvinfo : EIATTR_VRC_CTA_INIT_COUNT
	.align		4
        /*0054*/ 	.byte	0x02, 0x4a
	.zero		1
	.zero		1


	//----- nvinfo : EIATTR_EXIT_INSTR_OFFSETS
	.align		4
        /*0058*/ 	.byte	0x04, 0x1c
        /*005a*/ 	.short	(.L_17 - .L_16)


	//   ....[0]....
.L_16:
        /*005c*/ 	.word	0x00000070


	//   ....[1]....
        /*0060*/ 	.word	0x00000130


	//----- nvinfo : EIATTR_CBANK_PARAM_SIZE
	.align		4
.L_17:
        /*0064*/ 	.byte	0x03, 0x19
        /*0066*/ 	.short	0x001c


	//----- nvinfo : EIATTR_PARAM_CBANK
	.align		4
        /*0068*/ 	.byte	0x04, 0x0a
        /*006a*/ 	.short	(.L_19 - .L_18)
	.align		4
.L_18:
        /*006c*/ 	.word	index@(.nv.constant0._Z6addGPUPfS_S_i)
        /*0070*/ 	.short	0x0380
        /*0072*/ 	.short	0x001c


	//----- nvinfo : EIATTR_SW_WAR
	.align		4
.L_19:
        /*0074*/ 	.byte	0x04, 0x36
        /*0076*/ 	.short	(.L_21 - .L_20)
.L_20:
        /*0078*/ 	.word	0x00000008
.L_21:


//--------------------- .nv.callgraph             --------------------------
	.section	.nv.callgraph,"",@"SHT_CUDA_CALLGRAPH"
	.align	4
	.sectionentsize	8
	.align		4
        /*0000*/ 	.word	0x00000000
	.align		4
        /*0004*/ 	.word	0xffffffff
	.align		4
        /*0008*/ 	.word	0x00000000
	.align		4
        /*000c*/ 	.word	0xfffffffe
	.align		4
        /*0010*/ 	.word	0x00000000
	.align		4
        /*0014*/ 	.word	0xfffffffd
	.align		4
        /*0018*/ 	.word	0x00000000
	.align		4
        /*001c*/ 	.word	0xfffffffc


//--------------------- .text._Z6addGPUPfS_S_i    --------------------------
	.section	.text._Z6addGPUPfS_S_i,"ax",@progbits
	.align	128
        .global         _Z6addGPUPfS_S_i
        .type           _Z6addGPUPfS_S_i,@function
        .size           _Z6addGPUPfS_S_i,(.L_x_1 - _Z6addGPUPfS_S_i)
        .other          _Z6addGPUPfS_S_i,@"STO_CUDA_ENTRY STV_DEFAULT"
_Z6addGPUPfS_S_i:
.text._Z6addGPUPfS_S_i:
[----:B------:R-:W-:Y:S01]  /*0000*/  LDC R1, c[0x0][0x37c] ;  /* 0x0000df00ff017b82 */ /* 0x000fe20000000800 */
[----:B------:R-:W0:Y:S07]  /*0010*/  S2R R9, SR_TID.X ;  /* 0x0000000000097919 */ /* 0x000e2e0000002100 */
[----:B------:R-:W0:Y:S01]  /*0020*/  S2UR UR4, SR_CTAID.X ;  /* 0x00000000000479c3 */ /* 0x000e220000002500 */
[----:B------:R-:W1:Y:S07]  /*0030*/  LDCU UR5, c[0x0][0x398] ;  /* 0x00007300ff0577ac */ /* 0x000e6e0008000800 */
[----:B------:R-:W0:Y:S02]  /*0040*/  LDC R0, c[0x0][0x360] ;  /* 0x0000d800ff007b82 */ /* 0x000e240000000800 */
[----:B0-----:R-:W-:-:S05]  /*0050*/  IMAD R9, R0, UR4, R9 ;  /* 0x0000000400097c24 */ /* 0x001fca000f8e0209 */
[----:B-1----:R-:W-:-:S13]  /*0060*/  ISETP.GE.AND P0, PT, R9, UR5, PT ;  /* 0x0000000509007c0c */ /* 0x002fda000bf06270 */
[----:B------:R-:W-:Y:S05]  /*0070*/  @P0 EXIT ;  /* 0x000000000000094d */ /* 0x000fea0003800000 */
[----:B------:R-:W0:Y:S01]  /*0080*/  LDC.64 R2, c[0x0][0x380] ;  /* 0x0000e000ff027b82 */ /* 0x000e220000000a00 */
[----:B------:R-:W1:Y:S07]  /*0090*/  LDCU.64 UR4, c[0x0][0x358] ;  /* 0x00006b00ff0477ac */ /* 0x000e6e0008000a00 */
[----:B------:R-:W2:Y:S08]  /*00a0*/  LDC.64 R4, c[0x0][0x388] ;  /* 0x0000e200ff047b82 */ /* 0x000eb00000000a00 */
[----:B------:R-:W3:Y:S01]  /*00b0*/  LDC.64 R6, c[0x0][0x390] ;  /* 0x0000e400ff067b82 */ /* 0x000ee20000000a00 */
[----:B0-----:R-:W-:-:S06]  /*00c0*/  IMAD.WIDE R2, R9, 0x4, R2 ;  /* 0x0000000409027825 */ /* 0x001fcc00078e0202 */
[----:B-1----:R-:W4:Y:S01]  /*00d0*/  LDG.E R2, desc[UR4][R2.64] ;  /* 0x0000000402027981 */ /* 0x002f22000c1e1900 */
[----:B--2---:R-:W-:-:S06]  /*00e0*/  IMAD.WIDE R4, R9, 0x4, R4 ;  /* 0x0000000409047825 */ /* 0x004fcc00078e0204 */
[----:B------:R-:W4:Y:S01]  /*00f0*/  LDG.E R5, desc[UR4][R4.64] ;  /* 0x0000000404057981 */ /* 0x000f22000c1e1900 */
[----:B---3--:R-:W-:-:S04]  /*0100*/  IMAD.WIDE R6, R9, 0x4, R6 ;  /* 0x0000000409067825 */ /* 0x008fc800078e0206 */
[----:B----4-:R-:W-:-:S05]  /*0110*/  FADD R9, R2, R5 ;  /* 0x0000000502097221 */ /* 0x010fca0000000000 */
[----:B------:R-:W-:Y:S01]  /*0120*/  STG.E desc[UR4][R6.64], R9 ;  /* 0x0000000906007986 */ /* 0x000fe2000c101904 */
[----:B------:R-:W-:Y:S05]  /*0130*/  EXIT ;  /* 0x000000000000794d */ /* 0x000fea0003800000 */
.L_x_0:
[----:B------:R-:W-:-:S00]  /*0140*/  BRA `(.L_x_0) ;  /* 0xfffffffc00fc7947 */ /* 0x000fc0000383ffff */
[----:B------:R-:W-:-:S00]  /*0150*/  NOP ;  /* 0x0000000000007918 */ /* 0x000fc00000000000 */
        /* <DEDUP_REMOVED lines=10> */
.L_x_1:


//--------------------- .nv.shared.reserved.0     --------------------------
	.section	.nv.shared.reserved.0,"aw",@nobits
	.weak		__nv_reservedSMEM_offset_0_alias
	.size		__nv_reservedSMEM_offset_0_alias, 0, 64
	.other		__nv_reservedSMEM_offset_0_alias,@"STO_CUDA_RESERVED_SHARED STV_DEFAULT"
__nv_reservedSMEM_offset_0_alias:
	.zero		0
	.zero		64


//--------------------- .nv.constant0._Z6addGPUPfS_S_i --------------------------
	.section	.nv.constant0._Z6addGPUPfS_S_i,"a",@progbits
	.sectionflags	@""
	.align	4
.nv.constant0._Z6addGPUPfS_S_i:
	.zero		924


//--------------------- SYMBOLS --------------------------

	.type		.nv.reservedSmem.offset0,@object
	.size		.nv.reservedSmem.offset0,0x4
